//
// Generated by NVIDIA NVVM Compiler
//
// Compiler Build ID: CL-36424714
// Cuda compilation tools, release 13.0, V13.0.88
// Based on NVVM 20.0.0
//

.version 9.0
.target sm_100
.address_size 64

	// .globl	_Z24encrypt_kernel_optimizedP5uint4PKjS2_i
// _ZZ24encrypt_kernel_optimizedP5uint4PKjS2_iE5s_key has been demoted
// _ZZ24encrypt_kernel_optimizedP5uint4PKjS2_iE7s_nonce has been demoted

.visible .entry _Z24encrypt_kernel_optimizedP5uint4PKjS2_i(
	.param .u64 .ptr .align 1 _Z24encrypt_kernel_optimizedP5uint4PKjS2_i_param_0,
	.param .u64 .ptr .align 1 _Z24encrypt_kernel_optimizedP5uint4PKjS2_i_param_1,
	.param .u64 .ptr .align 1 _Z24encrypt_kernel_optimizedP5uint4PKjS2_i_param_2,
	.param .u32 _Z24encrypt_kernel_optimizedP5uint4PKjS2_i_param_3
)
{
	.reg .pred 	%p<5>;
	.reg .b32 	%r<216>;
	.reg .b64 	%rd<18>;
	// demoted variable
	.shared .align 4 .b8 _ZZ24encrypt_kernel_optimizedP5uint4PKjS2_iE5s_key[32];
	// demoted variable
	.shared .align 4 .b8 _ZZ24encrypt_kernel_optimizedP5uint4PKjS2_iE7s_nonce[8];
	ld.param.u64 	%rd2, [_Z24encrypt_kernel_optimizedP5uint4PKjS2_i_param_1];
	ld.param.u64 	%rd3, [_Z24encrypt_kernel_optimizedP5uint4PKjS2_i_param_2];
	ld.param.u32 	%r64, [_Z24encrypt_kernel_optimizedP5uint4PKjS2_i_param_3];
	mov.u32 	%r1, %tid.x;
	setp.gt.u32 	%p1, %r1, 7;
	@%p1 bra 	$L__BB0_3;
	cvta.to.global.u64 	%rd4, %rd2;
	mul.wide.u32 	%rd5, %r1, 4;
	add.s64 	%rd6, %rd4, %rd5;
	ld.global.u32 	%r65, [%rd6];
	shl.b32 	%r66, %r1, 2;
	mov.u32 	%r67, _ZZ24encrypt_kernel_optimizedP5uint4PKjS2_iE5s_key;
	add.s32 	%r68, %r67, %r66;
	st.shared.u32 	[%r68], %r65;
	setp.gt.u32 	%p2, %r1, 1;
	@%p2 bra 	$L__BB0_3;
	cvta.to.global.u64 	%rd7, %rd3;
	add.s64 	%rd9, %rd7, %rd5;
	ld.global.u32 	%r69, [%rd9];
	mov.u32 	%r71, _ZZ24encrypt_kernel_optimizedP5uint4PKjS2_iE7s_nonce;
	add.s32 	%r72, %r71, %r66;
	st.shared.u32 	[%r72], %r69;
$L__BB0_3:
	bar.sync 	0;
	mov.u32 	%r73, %ctaid.x;
	mov.u32 	%r74, %ntid.x;
	mad.lo.s32 	%r212, %r73, %r74, %r1;
	setp.ge.s32 	%p3, %r212, %r64;
	@%p3 bra 	$L__BB0_7;
	ld.param.u64 	%rd16, [_Z24encrypt_kernel_optimizedP5uint4PKjS2_i_param_0];
	shl.b32 	%r80, %r212, 2;
	cvta.to.global.u64 	%rd10, %rd16;
	mul.wide.s32 	%rd11, %r80, 16;
	add.s64 	%rd12, %rd10, %rd11;
	ld.global.v4.u32 	{%r6, %r5, %r4, %r3}, [%rd12];
	ld.global.v4.u32 	{%r10, %r9, %r8, %r7}, [%rd12+16];
	ld.global.v4.u32 	{%r14, %r13, %r12, %r11}, [%rd12+32];
	ld.global.v4.u32 	{%r18, %r17, %r16, %r15}, [%rd12+48];
	ld.shared.u32 	%r19, [_ZZ24encrypt_kernel_optimizedP5uint4PKjS2_iE5s_key];
	ld.shared.u32 	%r20, [_ZZ24encrypt_kernel_optimizedP5uint4PKjS2_iE5s_key+4];
	ld.shared.u32 	%r21, [_ZZ24encrypt_kernel_optimizedP5uint4PKjS2_iE5s_key+8];
	ld.shared.u32 	%r22, [_ZZ24encrypt_kernel_optimizedP5uint4PKjS2_iE5s_key+12];
	ld.shared.u32 	%r23, [_ZZ24encrypt_kernel_optimizedP5uint4PKjS2_iE5s_key+16];
	ld.shared.u32 	%r24, [_ZZ24encrypt_kernel_optimizedP5uint4PKjS2_iE5s_key+20];
	ld.shared.u32 	%r25, [_ZZ24encrypt_kernel_optimizedP5uint4PKjS2_iE5s_key+24];
	ld.shared.u32 	%r26, [_ZZ24encrypt_kernel_optimizedP5uint4PKjS2_iE5s_key+28];
	shr.s32 	%r208, %r212, 31;
	ld.shared.u32 	%r28, [_ZZ24encrypt_kernel_optimizedP5uint4PKjS2_iE7s_nonce];
	mov.b32 	%r215, 0;
	mov.b32 	%r213, 1634760805;
	mov.b32 	%r209, 857760878;
	mov.b32 	%r205, 2036477234;
	mov.b32 	%r201, 1797285236;
	ld.shared.u32 	%r29, [_ZZ24encrypt_kernel_optimizedP5uint4PKjS2_iE7s_nonce+4];
	mov.u32 	%r199, %r26;
	mov.u32 	%r200, %r29;
	mov.u32 	%r202, %r22;
	mov.u32 	%r203, %r25;
	mov.u32 	%r204, %r28;
	mov.u32 	%r206, %r21;
	mov.u32 	%r207, %r24;
	mov.u32 	%r210, %r20;
	mov.u32 	%r211, %r23;
	mov.u32 	%r214, %r19;
$L__BB0_5:
	add.s32 	%r81, %r213, %r214;
	xor.b32  	%r82, %r212, %r81;
	shf.l.wrap.b32 	%r83, %r82, %r82, 16;
	add.s32 	%r84, %r211, %r83;
	xor.b32  	%r85, %r214, %r84;
	shf.l.wrap.b32 	%r86, %r85, %r85, 12;
	add.s32 	%r87, %r81, %r86;
	xor.b32  	%r88, %r83, %r87;
	shf.l.wrap.b32 	%r89, %r88, %r88, 8;
	add.s32 	%r90, %r84, %r89;
	xor.b32  	%r91, %r86, %r90;
	shf.l.wrap.b32 	%r92, %r91, %r91, 7;
	add.s32 	%r93, %r209, %r210;
	xor.b32  	%r94, %r208, %r93;
	shf.l.wrap.b32 	%r95, %r94, %r94, 16;
	add.s32 	%r96, %r207, %r95;
	xor.b32  	%r97, %r210, %r96;
	shf.l.wrap.b32 	%r98, %r97, %r97, 12;
	add.s32 	%r99, %r93, %r98;
	xor.b32  	%r100, %r95, %r99;
	shf.l.wrap.b32 	%r101, %r100, %r100, 8;
	add.s32 	%r102, %r96, %r101;
	xor.b32  	%r103, %r98, %r102;
	shf.l.wrap.b32 	%r104, %r103, %r103, 7;
	add.s32 	%r105, %r205, %r206;
	xor.b32  	%r106, %r204, %r105;
	shf.l.wrap.b32 	%r107, %r106, %r106, 16;
	add.s32 	%r108, %r203, %r107;
	xor.b32  	%r109, %r206, %r108;
	shf.l.wrap.b32 	%r110, %r109, %r109, 12;
	add.s32 	%r111, %r105, %r110;
	xor.b32  	%r112, %r107, %r111;
	shf.l.wrap.b32 	%r113, %r112, %r112, 8;
	add.s32 	%r114, %r108, %r113;
	xor.b32  	%r115, %r110, %r114;
	shf.l.wrap.b32 	%r116, %r115, %r115, 7;
	add.s32 	%r117, %r201, %r202;
	xor.b32  	%r118, %r200, %r117;
	shf.l.wrap.b32 	%r119, %r118, %r118, 16;
	add.s32 	%r120, %r199, %r119;
	xor.b32  	%r121, %r202, %r120;
	shf.l.wrap.b32 	%r122, %r121, %r121, 12;
	add.s32 	%r123, %r117, %r122;
	xor.b32  	%r124, %r119, %r123;
	shf.l.wrap.b32 	%r125, %r124, %r124, 8;
	add.s32 	%r126, %r120, %r125;
	xor.b32  	%r127, %r122, %r126;
	shf.l.wrap.b32 	%r128, %r127, %r127, 7;
	add.s32 	%r129, %r87, %r104;
	xor.b32  	%r130, %r125, %r129;
	shf.l.wrap.b32 	%r131, %r130, %r130, 16;
	add.s32 	%r132, %r114, %r131;
	xor.b32  	%r133, %r104, %r132;
	shf.l.wrap.b32 	%r134, %r133, %r133, 12;
	add.s32 	%r213, %r129, %r134;
	xor.b32  	%r135, %r131, %r213;
	shf.l.wrap.b32 	%r200, %r135, %r135, 8;
	add.s32 	%r203, %r132, %r200;
	xor.b32  	%r136, %r134, %r203;
	shf.l.wrap.b32 	%r210, %r136, %r136, 7;
	add.s32 	%r137, %r99, %r116;
	xor.b32  	%r138, %r89, %r137;
	shf.l.wrap.b32 	%r139, %r138, %r138, 16;
	add.s32 	%r140, %r126, %r139;
	xor.b32  	%r141, %r116, %r140;
	shf.l.wrap.b32 	%r142, %r141, %r141, 12;
	add.s32 	%r209, %r137, %r142;
	xor.b32  	%r143, %r139, %r209;
	shf.l.wrap.b32 	%r212, %r143, %r143, 8;
	add.s32 	%r199, %r140, %r212;
	xor.b32  	%r144, %r142, %r199;
	shf.l.wrap.b32 	%r206, %r144, %r144, 7;
	add.s32 	%r145, %r111, %r128;
	xor.b32  	%r146, %r101, %r145;
	shf.l.wrap.b32 	%r147, %r146, %r146, 16;
	add.s32 	%r148, %r90, %r147;
	xor.b32  	%r149, %r128, %r148;
	shf.l.wrap.b32 	%r150, %r149, %r149, 12;
	add.s32 	%r205, %r145, %r150;
	xor.b32  	%r151, %r147, %r205;
	shf.l.wrap.b32 	%r208, %r151, %r151, 8;
	add.s32 	%r211, %r148, %r208;
	xor.b32  	%r152, %r150, %r211;
	shf.l.wrap.b32 	%r202, %r152, %r152, 7;
	add.s32 	%r153, %r123, %r92;
	xor.b32  	%r154, %r113, %r153;
	shf.l.wrap.b32 	%r155, %r154, %r154, 16;
	add.s32 	%r156, %r102, %r155;
	xor.b32  	%r157, %r92, %r156;
	shf.l.wrap.b32 	%r158, %r157, %r157, 12;
	add.s32 	%r201, %r153, %r158;
	xor.b32  	%r159, %r155, %r201;
	shf.l.wrap.b32 	%r204, %r159, %r159, 8;
	add.s32 	%r207, %r156, %r204;
	xor.b32  	%r160, %r158, %r207;
	shf.l.wrap.b32 	%r214, %r160, %r160, 7;
	add.s32 	%r215, %r215, 1;
	setp.ne.s32 	%p4, %r215, 10;
	@%p4 bra 	$L__BB0_5;
	ld.param.u64 	%rd17, [_Z24encrypt_kernel_optimizedP5uint4PKjS2_i_param_0];
	add.s32 	%r161, %r213, 1634760805;
	add.s32 	%r162, %r209, 857760878;
	add.s32 	%r163, %r205, 2036477234;
	add.s32 	%r164, %r201, 1797285236;
	add.s32 	%r165, %r214, %r19;
	add.s32 	%r166, %r210, %r20;
	add.s32 	%r167, %r206, %r21;
	add.s32 	%r168, %r202, %r22;
	add.s32 	%r169, %r211, %r23;
	add.s32 	%r170, %r207, %r24;
	add.s32 	%r171, %r203, %r25;
	add.s32 	%r172, %r199, %r26;
	mov.u32 	%r173, %ctaid.x;
	mov.u32 	%r174, %ntid.x;
	mov.u32 	%r175, %tid.x;
	mad.lo.s32 	%r176, %r173, %r174, %r175;
	add.s32 	%r177, %r212, %r176;
	shr.s32 	%r178, %r176, 31;
	add.s32 	%r179, %r208, %r178;
	add.s32 	%r180, %r204, %r28;
	add.s32 	%r181, %r200, %r29;
	xor.b32  	%r182, %r161, %r6;
	xor.b32  	%r183, %r162, %r5;
	xor.b32  	%r184, %r163, %r4;
	xor.b32  	%r185, %r164, %r3;
	xor.b32  	%r186, %r165, %r10;
	xor.b32  	%r187, %r166, %r9;
	xor.b32  	%r188, %r167, %r8;
	xor.b32  	%r189, %r168, %r7;
	xor.b32  	%r190, %r169, %r14;
	xor.b32  	%r191, %r170, %r13;
	xor.b32  	%r192, %r171, %r12;
	xor.b32  	%r193, %r172, %r11;
	xor.b32  	%r194, %r177, %r18;
	xor.b32  	%r195, %r179, %r17;
	xor.b32  	%r196, %r180, %r16;
	xor.b32  	%r197, %r181, %r15;
	cvta.to.global.u64 	%rd13, %rd17;
	shl.b32 	%r198, %r176, 2;
	mul.wide.s32 	%rd14, %r198, 16;
	add.s64 	%rd15, %rd13, %rd14;
	st.global.v4.u32 	[%rd15], {%r182, %r183, %r184, %r185};
	st.global.v4.u32 	[%rd15+16], {%r186, %r187, %r188, %r189};
	st.global.v4.u32 	[%rd15+32], {%r190, %r191, %r192, %r193};
	st.global.v4.u32 	[%rd15+48], {%r194, %r195, %r196, %r197};
$L__BB0_7:
	ret;

}


// ===== COMPILED SASS (sm_100) =====

	.target	sm_100

	.elftype	@"ET_EXEC"


//--------------------- .note.nv.tkinfo           --------------------------
	.section	.note.nv.tkinfo,"",@"SHT_NOTE"
	.sectionflags	@"SHF_NOTE_NV_TKINFO"
	.tkinfo
        /*0018*/ 	.word	0x00000002
        /*0030*/ 	.string	""
        /*0030*/ 	.string	"ptxas"
        /*0030*/ 	.string	"Cuda compilation tools, release 13.0, V13.0.88"
        /*0030*/ 	.string	"Build cuda_13.0.r13.0/compiler.36424714_0"
        /*0030*/ 	.string	"-arch sm_100 -m 64 "



//--------------------- .note.nv.cuinfo           --------------------------
	.section	.note.nv.cuinfo,"",@"SHT_NOTE"
	.sectionflags	@"SHF_NOTE_NV_CUINFO"
        /*0018*/ 	.short	0x0002
        /*001a*/ 	.short	0x0064
        /*001c*/ 	.short	0x0082
	.zero		2


//--------------------- .nv.info                  --------------------------
	.section	.nv.info,"",@"SHT_CUDA_INFO"
	.align	4


	//----- nvinfo : EIATTR_REGCOUNT
	.align		4
        /*0000*/ 	.byte	0x04, 0x2f
        /*0002*/ 	.short	(.L_1 - .L_0)
	.align		4
.L_0:
        /*0004*/ 	.word	index@(_Z24encrypt_kernel_optimizedP5uint4PKjS2_i)
        /*0008*/ 	.word	0x00000033


	//----- nvinfo : EIATTR_FRAME_SIZE
	.align		4
.L_1:
        /*000c*/ 	.byte	0x04, 0x11
        /*000e*/ 	.short	(.L_3 - .L_2)
	.align		4
.L_2:
        /*0010*/ 	.word	index@(_Z24encrypt_kernel_optimizedP5uint4PKjS2_i)
        /*0014*/ 	.word	0x00000000


	//----- nvinfo : EIATTR_MIN_STACK_SIZE
	.align		4
.L_3:
        /*0018*/ 	.byte	0x04, 0x12
        /*001a*/ 	.short	(.L_5 - .L_4)
	.align		4
.L_4:
        /*001c*/ 	.word	index@(_Z24encrypt_kernel_optimizedP5uint4PKjS2_i)
        /*0020*/ 	.word	0x00000000
.L_5:


//--------------------- .nv.compat                --------------------------
	.section	.nv.compat,"",@"SHT_CUDA_COMPAT_INFO"
	.align	4
        /*0000*/ 	.byte	0x02, 0x09, 0x00, 0x00, 0x02, 0x02, 0x01, 0x00, 0x02, 0x05, 0x05, 0x00, 0x03, 0x07, 0x01, 0x01
        /*0010*/ 	.byte	0x02, 0x03, 0x00, 0x00, 0x02, 0x06, 0x01, 0x00, 0x04, 0x0b, 0x08, 0x00, 0x09, 0x00, 0x00, 0x00
        /*0020*/ 	.byte	0x00, 0x00, 0x00, 0x00


//--------------------- .nv.info._Z24encrypt_kernel_optimizedP5uint4PKjS2_i --------------------------
	.section	.nv.info._Z24encrypt_kernel_optimizedP5uint4PKjS2_i,"",@"SHT_CUDA_INFO"
	.sectionflags	@""
	.align	4


	//----- nvinfo : EIATTR_CUDA_API_VERSION
	.align		4
        /*0000*/ 	.byte	0x04, 0x37
        /*0002*/ 	.short	(.L_7 - .L_6)
.L_6:
        /*0004*/ 	.word	0x00000082


	//----- nvinfo : EIATTR_KPARAM_INFO
	.align		4
.L_7:
        /*0008*/ 	.byte	0x04, 0x17
        /*000a*/ 	.short	(.L_9 - .L_8)
.L_8:
        /*000c*/ 	.word	0x00000000
        /*0010*/ 	.short	0x0003
        /*0012*/ 	.short	0x0018
        /*0014*/ 	.byte	0x00, 0xf0, 0x11, 0x00


	//----- nvinfo : EIATTR_KPARAM_INFO
	.align		4
.L_9:
        /*0018*/ 	.byte	0x04, 0x17
        /*001a*/ 	.short	(.L_11 - .L_10)
.L_10:
        /*001c*/ 	.word	0x00000000
        /*0020*/ 	.short	0x0002
        /*0022*/ 	.short	0x0010
        /*0024*/ 	.byte	0x00, 0xf5, 0x21, 0x00


	//----- nvinfo : EIATTR_KPARAM_INFO
	.align		4
.L_11:
        /*0028*/ 	.byte	0x04, 0x17
        /*002a*/ 	.short	(.L_13 - .L_12)
.L_12:
        /*002c*/ 	.word	0x00000000
        /*0030*/ 	.short	0x0001
        /*0032*/ 	.short	0x0008
        /*0034*/ 	.byte	0x00, 0xf5, 0x21, 0x00


	//----- nvinfo : EIATTR_KPARAM_INFO
	.align		4
.L_13:
        /*0038*/ 	.byte	0x04, 0x17
        /*003a*/ 	.short	(.L_15 - .L_14)
.L_14:
        /*003c*/ 	.word	0x00000000
        /*0040*/ 	.short	0x0000
        /*0042*/ 	.short	0x0000
        /*0044*/ 	.byte	0x00, 0xf5, 0x21, 0x00


	//----- nvinfo : EIATTR_SPARSE_MMA_MASK
	.align		4
.L_15:
        /*0048*/ 	.byte	0x03, 0x50
        /*004a*/ 	.short	0x0000


	//----- nvinfo : EIATTR_MAXREG_COUNT
	.align		4
        /*004c*/ 	.byte	0x03, 0x1b
        /*004e*/ 	.short	0x00ff


	//----- nvinfo : EIATTR_NUM_BARRIERS
	.align		4
        /*0050*/ 	.byte	0x02, 0x4c
        /*0052*/ 	.byte	0x01
	.zero		1


	//----- nvinfo : EIATTR_MERCURY_ISA_VERSION
	.align		4
        /*0054*/ 	.byte	0x03, 0x5f
        /*0056*/ 	.short	0x0101


	//----- nvinfo : EIATTR_VRC_CTA_INIT_COUNT
	.align		4
        /*0058*/ 	.byte	0x02, 0x4a
	.zero		1
	.zero		1


	//----- nvinfo : EIATTR_EXIT_INSTR_OFFSETS
	.align		4
        /*005c*/ 	.byte	0x04, 0x1c
        /*005e*/ 	.short	(.L_17 - .L_16)


	//   ....[0]....
.L_16:
        /*0060*/ 	.word	0x000001d0


	//   ....[1]....
        /*0064*/ 	.word	0x00000c60


	//----- nvinfo : EIATTR_CRS_STACK_SIZE
	.align		4
.L_17:
        /*0068*/ 	.byte	0x04, 0x1e
        /*006a*/ 	.short	(.L_19 - .L_18)
.L_18:
        /*006c*/ 	.word	0x00000000


	//----- nvinfo : EIATTR_CBANK_PARAM_SIZE
	.align		4
.L_19:
        /*0070*/ 	.byte	0x03, 0x19
        /*0072*/ 	.short	0x001c


	//----- nvinfo : EIATTR_PARAM_CBANK
	.align		4
        /*0074*/ 	.byte	0x04, 0x0a
        /*0076*/ 	.short	(.L_21 - .L_20)
	.align		4
.L_20:
        /*0078*/ 	.word	index@(.nv.constant0._Z24encrypt_kernel_optimizedP5uint4PKjS2_i)
        /*007c*/ 	.short	0x0380
        /*007e*/ 	.short	0x001c


	//----- nvinfo : EIATTR_SW_WAR
	.align		4
.L_21:
        /*0080*/ 	.byte	0x04, 0x36
        /*0082*/ 	.short	(.L_23 - .L_22)
.L_22:
        /*0084*/ 	.word	0x00000008
.L_23:


//--------------------- .nv.callgraph             --------------------------
	.section	.nv.callgraph,"",@"SHT_CUDA_CALLGRAPH"
	.align	4
	.sectionentsize	8
	.align		4
        /*0000*/ 	.word	0x00000000
	.align		4
        /*0004*/ 	.word	0xffffffff
	.align		4
        /*0008*/ 	.word	0x00000000
	.align		4
        /*000c*/ 	.word	0xfffffffe
	.align		4
        /*0010*/ 	.word	0x00000000
	.align		4
        /*0014*/ 	.word	0xfffffffd
	.align		4
        /*0018*/ 	.word	0x00000000
	.align		4
        /*001c*/ 	.word	0xfffffffc


//--------------------- .text._Z24encrypt_kernel_optimizedP5uint4PKjS2_i --------------------------
	.section	.text._Z24encrypt_kernel_optimizedP5uint4PKjS2_i,"ax",@progbits
	.align	128
        .global         _Z24encrypt_kernel_optimizedP5uint4PKjS2_i
        .type           _Z24encrypt_kernel_optimizedP5uint4PKjS2_i,@function
        .size           _Z24encrypt_kernel_optimizedP5uint4PKjS2_i,(.L_x_4 - _Z24encrypt_kernel_optimizedP5uint4PKjS2_i)
        .other          _Z24encrypt_kernel_optimizedP5uint4PKjS2_i,@"STO_CUDA_ENTRY STV_DEFAULT"
_Z24encrypt_kernel_optimizedP5uint4PKjS2_i:
.text._Z24encrypt_kernel_optimizedP5uint4PKjS2_i:
[----:B------:R-:W-:Y:S01]  /*0000*/  LDC R1, c[0x0][0x37c] ;  /* 0x0000df00ff017b82 */ /* 0x000fe20000000800 */
[----:B------:R-:W0:Y:S07]  /*0010*/  S2R R0, SR_TID.X ;  /* 0x0000000000007919 */ /* 0x000e2e0000002100 */
[----:B------:R-:W1:Y:S01]  /*0020*/  LDC R11, c[0x0][0x360] ;  /* 0x0000d800ff0b7b82 */ /* 0x000e620000000800 */
[----:B------:R-:W2:Y:S01]  /*0030*/  LDCU.64 UR6, c[0x0][0x358] ;  /* 0x00006b00ff0677ac */ /* 0x000ea20008000a00 */
[----:B------:R-:W-:Y:S06]  /*0040*/  BSSY.RECONVERGENT B0, `(.L_x_0) ;  /* 0x0000014000007945 */ /* 0x000fec0003800200 */
[----:B------:R-:W3:Y:S01]  /*0050*/  S2UR UR8, SR_CTAID.X ;  /* 0x00000000000879c3 */ /* 0x000ee20000002500 */
[----:B0-----:R-:W-:-:S13]  /*0060*/  ISETP.GT.U32.AND P0, PT, R0, 0x7, PT ;  /* 0x000000070000780c */ /* 0x001fda0003f04070 */
[----:B--23--:R-:W-:Y:S05]  /*0070*/  @P0 BRA `(.L_x_1) ;  /* 0x0000000000400947 */ /* 0x00cfea0003800000 */
[----:B------:R-:W-:Y:S01]  /*0080*/  ISETP.GT.U32.AND P0, PT, R0, 0x1, PT ;  /* 0x000000010000780c */ /* 0x000fe20003f04070 */
[----:B------:R-:W0:-:S12]  /*0090*/  LDC.64 R2, c[0x0][0x388] ;  /* 0x0000e200ff027b82 */ /* 0x000e180000000a00 */
[----:B------:R-:W2:Y:S01]  /*00a0*/  @!P0 LDC.64 R4, c[0x0][0x390] ;  /* 0x0000e400ff048b82 */ /* 0x000ea20000000a00 */
[----:B0-----:R-:W-:-:S06]  /*00b0*/  IMAD.WIDE.U32 R2, R0, 0x4, R2 ;  /* 0x0000000400027825 */ /* 0x001fcc00078e0002 */
[----:B------:R-:W3:Y:S01]  /*00c0*/  LDG.E R2, desc[UR6][R2.64] ;  /* 0x0000000602027981 */ /* 0x000ee2000c1e1900 */
[----:B--2---:R-:W-:-:S06]  /*00d0*/  @!P0 IMAD.WIDE.U32 R4, R0, 0x4, R4 ;  /* 0x0000000400048825 */ /* 0x004fcc00078e0004 */
[----:B------:R-:W2:Y:S01]  /*00e0*/  @!P0 LDG.E R4, desc[UR6][R4.64] ;  /* 0x0000000604048981 */ /* 0x000ea2000c1e1900 */
[----:B------:R-:W0:Y:S01]  /*00f0*/  S2R R9, SR_CgaCtaId ;  /* 0x0000000000097919 */ /* 0x000e220000008800 */
[----:B------:R-:W-:-:S05]  /*0100*/  MOV R6, 0x400 ;  /* 0x0000040000067802 */ /* 0x000fca0000000f00 */
[----:B------:R-:W-:Y:S01]  /*0110*/  @!P0 VIADD R8, R6, 0x20 ;  /* 0x0000002006088836 */ /* 0x000fe20000000000 */
[----:B0-----:R-:W-:-:S04]  /*0120*/  LEA R7, R9, R6, 0x18 ;  /* 0x0000000609077211 */ /* 0x001fc800078ec0ff */
[----:B------:R-:W-:Y:S01]  /*0130*/  @!P0 LEA R9, R9, R8, 0x18 ;  /* 0x0000000809098211 */ /* 0x000fe200078ec0ff */
[----:B------:R-:W-:-:S04]  /*0140*/  IMAD R7, R0, 0x4, R7 ;  /* 0x0000000400077824 */ /* 0x000fc800078e0207 */
[----:B------:R-:W-:Y:S01]  /*0150*/  @!P0 IMAD R9, R0, 0x4, R9 ;  /* 0x0000000400098824 */ /* 0x000fe200078e0209 */
[----:B---3--:R0:W-:Y:S04]  /*0160*/  STS [R7], R2 ;  /* 0x0000000207007388 */ /* 0x0081e80000000800 */
[----:B--2---:R0:W-:Y:S02]  /*0170*/  @!P0 STS [R9], R4 ;  /* 0x0000000409008388 */ /* 0x0041e40000000800 */
.L_x_1:
[----:B------:R-:W-:Y:S05]  /*0180*/  BSYNC.RECONVERGENT B0 ;  /* 0x0000000000007941 */ /* 0x000fea0003800200 */
.L_x_0:
[----:B------:R-:W2:Y:S01]  /*0190*/  LDCU UR4, c[0x0][0x398] ;  /* 0x00007300ff0477ac */ /* 0x000ea20008000800 */
[----:B-1----:R-:W-:Y:S01]  /*01a0*/  IMAD R6, R11, UR8, R0 ;  /* 0x000000080b067c24 */ /* 0x002fe2000f8e0200 */
[----:B------:R-:W-:Y:S04]  /*01b0*/  BAR.SYNC.DEFER_BLOCKING 0x0 ;  /* 0x0000000000007b1d */ /* 0x000fe80000010000 */
[----:B--2---:R-:W-:-:S13]  /*01c0*/  ISETP.GE.AND P0, PT, R6, UR4, PT ;  /* 0x0000000406007c0c */ /* 0x004fda000bf06270 */
[----:B------:R-:W-:Y:S05]  /*01d0*/  @P0 EXIT ;  /* 0x000000000000094d */ /* 0x000fea0003800000 */
[----:B------:R-:W1:Y:S01]  /*01e0*/  S2UR UR5, SR_CgaCtaId ;  /* 0x00000000000579c3 */ /* 0x000e620000008800 */
[----:B------:R-:W-:Y:S01]  /*01f0*/  UMOV UR4, 0x400 ;  /* 0x0000040000047882 */ /* 0x000fe20000000000 */
[----:B------:R-:W-:-:S06]  /*0200*/  IMAD.SHL.U32 R3, R6, 0x4, RZ ;  /* 0x0000000406037824 */ /* 0x000fcc00078e00ff */
[----:B------:R-:W2:Y:S01]  /*0210*/  LDC.64 R34, c[0x0][0x380] ;  /* 0x0000e000ff227b82 */ /* 0x000ea20000000a00 */
[----:B-1----:R-:W-:Y:S01]  /*0220*/  ULEA UR4, UR5, UR4, 0x18 ;  /* 0x0000000405047291 */ /* 0x002fe2000f8ec0ff */
[----:B0-----:R-:W-:Y:S01]  /*0230*/  IMAD.MOV.U32 R7, RZ, RZ, 0x61707865 ;  /* 0x61707865ff077424 */ /* 0x001fe200078e00ff */
[----:B------:R-:W-:Y:S01]  /*0240*/  SHF.R.S32.HI R4, RZ, 0x1f, R6 ;  /* 0x0000001fff047819 */ /* 0x000fe20000011406 */
[----:B--2---:R-:W-:-:S06]  /*0250*/  IMAD.WIDE R2, R3, 0x10, R34 ;  /* 0x0000001003027825 */ /* 0x004fcc00078e0222 */
[----:B------:R-:W0:Y:S04]  /*0260*/  LDS.128 R24, [UR4] ;  /* 0x00000004ff187984 */ /* 0x000e280008000c00 */
[----:B------:R-:W1:Y:S04]  /*0270*/  LDS.128 R28, [UR4+0x10] ;  /* 0x00001004ff1c7984 */ /* 0x000e680008000c00 */
[----:B------:R-:W2:Y:S01]  /*0280*/  LDS.64 R36, [UR4+0x20] ;  /* 0x00002004ff247984 */ /* 0x000ea20008000a00 */
[----:B------:R-:W-:Y:S02]  /*0290*/  IMAD.MOV.U32 R45, RZ, RZ, 0x3320646e ;  /* 0x3320646eff2d7424 */ /* 0x000fe400078e00ff */
[----:B------:R-:W-:Y:S01]  /*02a0*/  IMAD.MOV.U32 R44, RZ, RZ, 0x79622d32 ;  /* 0x79622d32ff2c7424 */ /* 0x000fe200078e00ff */
[----:B------:R-:W5:Y:S01]  /*02b0*/  LDG.E.128 R8, desc[UR6][R2.64] ;  /* 0x0000000602087981 */ /* 0x000f62000c1e1d00 */
[----:B------:R-:W-:-:S03]  /*02c0*/  IMAD.MOV.U32 R46, RZ, RZ, 0x6b206574 ;  /* 0x6b206574ff2e7424 */ /* 0x000fc600078e00ff */
[----:B------:R-:W5:Y:S04]  /*02d0*/  LDG.E.128 R12, desc[UR6][R2.64+0x10] ;  /* 0x00001006020c7981 */ /* 0x000f68000c1e1d00 */
[----:B------:R-:W5:Y:S04]  /*02e0*/  LDG.E.128 R16, desc[UR6][R2.64+0x20] ;  /* 0x0000200602107981 */ /* 0x000f68000c1e1d00 */
[----:B------:R3:W5:Y:S01]  /*02f0*/  LDG.E.128 R20, desc[UR6][R2.64+0x30] ;  /* 0x0000300602147981 */ /* 0x000762000c1e1d00 */
[----:B------:R-:W-:Y:S01]  /*0300*/  UMOV UR4, URZ ;  /* 0x000000ff00047c82 */ /* 0x000fe20008000000 */
[----:B0-----:R-:W-:-:S02]  /*0310*/  IMAD.MOV.U32 R47, RZ, RZ, R27 ;  /* 0x000000ffff2f7224 */ /* 0x001fc400078e001b */
[----:B------:R-:W-:Y:S02]  /*0320*/  IMAD.MOV.U32 R41, RZ, RZ, R26 ;  /* 0x000000ffff297224 */ /* 0x000fe400078e001a */
[----:B------:R-:W-:Y:S02]  /*0330*/  IMAD.MOV.U32 R32, RZ, RZ, R25 ;  /* 0x000000ffff207224 */ /* 0x000fe400078e0019 */
[----:B------:R-:W-:Y:S02]  /*0340*/  IMAD.MOV.U32 R33, RZ, RZ, R24 ;  /* 0x000000ffff217224 */ /* 0x000fe400078e0018 */
[----:B-1----:R-:W-:Y:S02]  /*0350*/  IMAD.MOV.U32 R38, RZ, RZ, R31 ;  /* 0x000000ffff267224 */ /* 0x002fe400078e001f */
[----:B---3--:R-:W-:Y:S02]  /*0360*/  IMAD.MOV.U32 R3, RZ, RZ, R30 ;  /* 0x000000ffff037224 */ /* 0x008fe400078e001e */
[----:B------:R-:W-:-:S02]  /*0370*/  IMAD.MOV.U32 R2, RZ, RZ, R29 ;  /* 0x000000ffff027224 */ /* 0x000fc400078e001d */
[----:B------:R-:W-:Y:S02]  /*0380*/  IMAD.MOV.U32 R40, RZ, RZ, R28 ;  /* 0x000000ffff287224 */ /* 0x000fe400078e001c */
[----:B--2---:R-:W-:Y:S02]  /*0390*/  IMAD.MOV.U32 R43, RZ, RZ, R37 ;  /* 0x000000ffff2b7224 */ /* 0x004fe400078e0025 */
[----:B------:R-:W-:-:S07]  /*03a0*/  IMAD.MOV.U32 R5, RZ, RZ, R36 ;  /* 0x000000ffff057224 */ /* 0x000fce00078e0024 */
.L_x_2:
[----:B------:R-:W-:Y:S01]  /*03b0*/  IMAD.IADD R45, R32, 0x1, R45 ;  /* 0x00000001202d7824 */ /* 0x000fe200078e022d */
[----:B------:R-:W-:Y:S01]  /*03c0*/  UIADD3 UR4, UPT, UPT, UR4, 0x1, URZ ;  /* 0x0000000104047890 */ /* 0x000fe2000fffe0ff */
[----:B------:R-:W-:Y:S02]  /*03d0*/  IMAD.IADD R7, R33, 0x1, R7 ;  /* 0x0000000121077824 */ /* 0x000fe400078e0207 */
[----:B------:R-:W-:Y:S01]  /*03e0*/  IMAD.IADD R44, R41, 0x1, R44 ;  /* 0x00000001292c7824 */ /* 0x000fe200078e022c */
[----:B------:R-:W-:Y:S01]  /*03f0*/  LOP3.LUT R4, R4, R45, RZ, 0x3c, !PT ;  /* 0x0000002d04047212 */ /* 0x000fe200078e3cff */
[----:B------:R-:W-:Y:S01]  /*0400*/  IMAD.IADD R46, R47, 0x1, R46 ;  /* 0x000000012f2e7824 */ /* 0x000fe200078e022e */
[----:B------:R-:W-:Y:S01]  /*0410*/  LOP3.LUT R39, R6, R7, RZ, 0x3c, !PT ;  /* 0x0000000706277212 */ /* 0x000fe200078e3cff */
[----:B------:R-:W-:Y:S01]  /*0420*/  UISETP.NE.AND UP0, UPT, UR4, 0xa, UPT ;  /* 0x0000000a0400788c */ /* 0x000fe2000bf05270 */
[----:B------:R-:W-:Y:S02]  /*0430*/  LOP3.LUT R5, R5, R44, RZ, 0x3c, !PT ;  /* 0x0000002c05057212 */ /* 0x000fe400078e3cff */
[----:B------:R-:W-:-:S02]  /*0440*/  LOP3.LUT R6, R43, R46, RZ, 0x3c, !PT ;  /* 0x0000002e2b067212 */ /* 0x000fc400078e3cff */
[----:B------:R-:W-:Y:S02]  /*0450*/  SHF.L.W.U32.HI R4, R4, 0x10, R4 ;  /* 0x0000001004047819 */ /* 0x000fe40000010e04 */
[----:B------:R-:W-:Y:S02]  /*0460*/  SHF.L.W.U32.HI R5, R5, 0x10, R5 ;  /* 0x0000001005057819 */ /* 0x000fe40000010e05 */
[----:B------:R-:W-:Y:S02]  /*0470*/  SHF.L.W.U32.HI R6, R6, 0x10, R6 ;  /* 0x0000001006067819 */ /* 0x000fe40000010e06 */
[----:B------:R-:W-:Y:S01]  /*0480*/  SHF.L.W.U32.HI R43, R39, 0x10, R39 ;  /* 0x00000010272b7819 */ /* 0x000fe20000010e27 */
[----:B------:R-:W-:Y:S02]  /*0490*/  IMAD.IADD R39, R4, 0x1, R2 ;  /* 0x0000000104277824 */ /* 0x000fe400078e0202 */
[----:B------:R-:W-:Y:S02]  /*04a0*/  IMAD.IADD R2, R5, 0x1, R3 ;  /* 0x0000000105027824 */ /* 0x000fe400078e0203 */
[----:B------:R-:W-:Y:S01]  /*04b0*/  IMAD.IADD R38, R6, 0x1, R38 ;  /* 0x0000000106267824 */ /* 0x000fe200078e0226 */
[----:B------:R-:W-:Y:S01]  /*04c0*/  LOP3.LUT R32, R32, R39, RZ, 0x3c, !PT ;  /* 0x0000002720207212 */ /* 0x000fe200078e3cff */
[----:B------:R-:W-:Y:S01]  /*04d0*/  IMAD.IADD R40, R43, 0x1, R40 ;  /* 0x000000012b287824 */ /* 0x000fe200078e0228 */
[----:B------:R-:W-:-:S02]  /*04e0*/  LOP3.LUT R3, R41, R2, RZ, 0x3c, !PT ;  /* 0x0000000229037212 */ /* 0x000fc400078e3cff */
[----:B------:R-:W-:Y:S02]  /*04f0*/  LOP3.LUT R41, R47, R38, RZ, 0x3c, !PT ;  /* 0x000000262f297212 */ /* 0x000fe400078e3cff */
[----:B------:R-:W-:Y:S02]  /*0500*/  LOP3.LUT R42, R33, R40, RZ, 0x3c, !PT ;  /* 0x00000028212a7212 */ /* 0x000fe400078e3cff */
[----:B------:R-:W-:Y:S02]  /*0510*/  SHF.L.W.U32.HI R32, R32, 0xc, R32 ;  /* 0x0000000c20207819 */ /* 0x000fe40000010e20 */
[----:B------:R-:W-:Y:S02]  /*0520*/  SHF.L.W.U32.HI R33, R3, 0xc, R3 ;  /* 0x0000000c03217819 */ /* 0x000fe40000010e03 */
[----:B------:R-:W-:Y:S01]  /*0530*/  SHF.L.W.U32.HI R41, R41, 0xc, R41 ;  /* 0x0000000c29297819 */ /* 0x000fe20000010e29 */
[----:B------:R-:W-:Y:S01]  /*0540*/  IMAD.IADD R45, R45, 0x1, R32 ;  /* 0x000000012d2d7824 */ /* 0x000fe200078e0220 */
[----:B------:R-:W-:Y:S01]  /*0550*/  SHF.L.W.U32.HI R42, R42, 0xc, R42 ;  /* 0x0000000c2a2a7819 */ /* 0x000fe20000010e2a */
[----:B------:R-:W-:-:S02]  /*0560*/  IMAD.IADD R44, R44, 0x1, R33 ;  /* 0x000000012c2c7824 */ /* 0x000fc400078e0221 */
[----:B------:R-:W-:Y:S01]  /*0570*/  IMAD.IADD R3, R46, 0x1, R41 ;  /* 0x000000012e037824 */ /* 0x000fe200078e0229 */
[----:B------:R-:W-:Y:S01]  /*0580*/  LOP3.LUT R47, R4, R45, RZ, 0x3c, !PT ;  /* 0x0000002d042f7212 */ /* 0x000fe200078e3cff */
[----:B------:R-:W-:Y:S01]  /*0590*/  IMAD.IADD R7, R7, 0x1, R42 ;  /* 0x0000000107077824 */ /* 0x000fe200078e022a */
[----:B------:R-:W-:Y:S02]  /*05a0*/  LOP3.LUT R46, R5, R44, RZ, 0x3c, !PT ;  /* 0x0000002c052e7212 */ /* 0x000fe400078e3cff */
[----:B------:R-:W-:Y:S02]  /*05b0*/  LOP3.LUT R4, R6, R3, RZ, 0x3c, !PT ;  /* 0x0000000306047212 */ /* 0x000fe400078e3cff */
[----:B------:R-:W-:Y:S02]  /*05c0*/  LOP3.LUT R43, R43, R7, RZ, 0x3c, !PT ;  /* 0x000000072b2b7212 */ /* 0x000fe400078e3cff */
[----:B------:R-:W-:Y:S02]  /*05d0*/  SHF.L.W.U32.HI R5, R47, 0x8, R47 ;  /* 0x000000082f057819 */ /* 0x000fe40000010e2f */
[----:B------:R-:W-:-:S02]  /*05e0*/  SHF.L.W.U32.HI R6, R46, 0x8, R46 ;  /* 0x000000082e067819 */ /* 0x000fc40000010e2e */
[----:B------:R-:W-:Y:S01]  /*05f0*/  SHF.L.W.U32.HI R4, R4, 0x8, R4 ;  /* 0x0000000804047819 */ /* 0x000fe20000010e04 */
[----:B------:R-:W-:Y:S01]  /*0600*/  IMAD.IADD R39, R39, 0x1, R5 ;  /* 0x0000000127277824 */ /* 0x000fe200078e0205 */
[----:B------:R-:W-:Y:S01]  /*0610*/  SHF.L.W.U32.HI R43, R43, 0x8, R43 ;  /* 0x000000082b2b7819 */ /* 0x000fe20000010e2b */
[----:B------:R-:W-:Y:S02]  /*0620*/  IMAD.IADD R2, R2, 0x1, R6 ;  /* 0x0000000102027824 */ /* 0x000fe400078e0206 */
[----:B------:R-:W-:Y:S01]  /*0630*/  IMAD.IADD R38, R38, 0x1, R4 ;  /* 0x0000000126267824 */ /* 0x000fe200078e0204 */
[----:B------:R-:W-:Y:S01]  /*0640*/  LOP3.LUT R32, R32, R39, RZ, 0x3c, !PT ;  /* 0x0000002720207212 */ /* 0x000fe200078e3cff */
[----:B------:R-:W-:Y:S01]  /*0650*/  IMAD.IADD R40, R40, 0x1, R43 ;  /* 0x0000000128287824 */ /* 0x000fe200078e022b */
[----:B------:R-:W-:Y:S02]  /*0660*/  LOP3.LUT R33, R33, R2, RZ, 0x3c, !PT ;  /* 0x0000000221217212 */ /* 0x000fe400078e3cff */
[----:B------:R-:W-:-:S02]  /*0670*/  LOP3.LUT R41, R41, R38, RZ, 0x3c, !PT ;  /* 0x0000002629297212 */ /* 0x000fc400078e3cff */
[----:B------:R-:W-:Y:S02]  /*0680*/  LOP3.LUT R46, R42, R40, RZ, 0x3c, !PT ;  /* 0x000000282a2e7212 */ /* 0x000fe400078e3cff */
[----:B------:R-:W-:Y:S02]  /*0690*/  SHF.L.W.U32.HI R42, R32, 0x7, R32 ;  /* 0x00000007202a7819 */ /* 0x000fe40000010e20 */
[----:B------:R-:W-:Y:S02]  /*06a0*/  SHF.L.W.U32.HI R33, R33, 0x7, R33 ;  /* 0x0000000721217819 */ /* 0x000fe40000010e21 */
[----:B------:R-:W-:Y:S01]  /*06b0*/  SHF.L.W.U32.HI R41, R41, 0x7, R41 ;  /* 0x0000000729297819 */ /* 0x000fe20000010e29 */
[----:B------:R-:W-:Y:S01]  /*06c0*/  IMAD.IADD R7, R7, 0x1, R42 ;  /* 0x0000000107077824 */ /* 0x000fe200078e022a */
[----:B------:R-:W-:Y:S01]  /*06d0*/  SHF.L.W.U32.HI R32, R46, 0x7, R46 ;  /* 0x000000072e207819 */ /* 0x000fe20000010e2e */
        /* <DEDUP_REMOVED lines=45> */
[----:B------:R-:W-:Y:S02]  /*09b0*/  SHF.L.W.U32.HI R47, R47, 0x7, R47 ;  /* 0x000000072f2f7819 */ /* 0x000fe40000010e2f */
[----:B------:R-:W-:Y:S01]  /*09c0*/  SHF.L.W.U32.HI R33, R33, 0x7, R33 ;  /* 0x0000000721217819 */ /* 0x000fe20000010e21 */
[----:B------:R-:W-:Y:S06]  /*09d0*/  BRA.U UP0, `(.L_x_2) ;  /* 0xfffffff900747547 */ /* 0x000fec000b83ffff */
[----:B------:R-:W-:Y:S02]  /*09e0*/  IMAD.IADD R33, R24, 0x1, R33 ;  /* 0x0000000118217824 */ /* 0x000fe400078e0221 */
[----:B------:R-:W-:Y:S02]  /*09f0*/  IMAD.IADD R24, R47, 0x1, R27 ;  /* 0x000000012f187824 */ /* 0x000fe400078e021b */
[----:B------:R-:W0:Y:S01]  /*0a00*/  LDC R27, c[0x0][0x360] ;  /* 0x0000d800ff1b7b82 */ /* 0x000e220000000800 */
[----:B------:R-:W-:Y:S01]  /*0a10*/  IMAD.IADD R3, R3, 0x1, R30 ;  /* 0x0000000103037824 */ /* 0x000fe200078e021e */
[----:B-----5:R-:W-:Y:S01]  /*0a20*/  LOP3.LUT R12, R33, R12, RZ, 0x3c, !PT ;  /* 0x0000000c210c7212 */ /* 0x020fe200078e3cff */
[----:B------:R-:W-:Y:S01]  /*0a30*/  VIADD R7, R7, 0x61707865 ;  /* 0x6170786507077836 */ /* 0x000fe20000000000 */
[----:B------:R-:W-:Y:S01]  /*0a40*/  LOP3.LUT R15, R24, R15, RZ, 0x3c, !PT ;  /* 0x0000000f180f7212 */ /* 0x000fe200078e3cff */
[----:B------:R-:W-:Y:S01]  /*0a50*/  IMAD.IADD R32, R32, 0x1, R25 ;  /* 0x0000000120207824 */ /* 0x000fe200078e0219 */
        /* <DEDUP_REMOVED lines=13> */
[----:B------:R-:W-:Y:S01]  /*0b30*/  VIADD R28, R45, 0x3320646e ;  /* 0x3320646e2d1c7836 */ /* 0x000fe20000000000 */
[----:B------:R-:W-:Y:S01]  /*0b40*/  LOP3.LUT R22, R5, R22, RZ, 0x3c, !PT ;  /* 0x0000001605167212 */ /* 0x000fe200078e3cff */
[----:B------:R-:W-:Y:S01]  /*0b50*/  VIADD R29, R44, 0x79622d32 ;  /* 0x79622d322c1d7836 */ /* 0x000fe20000000000 */
[----:B------:R-:W-:Y:S01]  /*0b60*/  LOP3.LUT R23, R26, R23, RZ, 0x3c, !PT ;  /* 0x000000171a177212 */ /* 0x000fe200078e3cff */
[----:B------:R-:W-:Y:S01]  /*0b70*/  VIADD R46, R46, 0x6b206574 ;  /* 0x6b2065742e2e7836 */ /* 0x000fe20000000000 */
[----:B------:R-:W-:Y:S01]  /*0b80*/  LOP3.LUT R9, R28, R9, RZ, 0x3c, !PT ;  /* 0x000000091c097212 */ /* 0x000fe200078e3cff */
[----:B0-----:R-:W-:Y:S01]  /*0b90*/  IMAD R27, R27, UR8, R0 ;  /* 0x000000081b1b7c24 */ /* 0x001fe2000f8e0200 */
[----:B------:R-:W-:-:S02]  /*0ba0*/  LOP3.LUT R10, R29, R10, RZ, 0x3c, !PT ;  /* 0x0000000a1d0a7212 */ /* 0x000fc400078e3cff */
[----:B------:R-:W-:Y:S01]  /*0bb0*/  LOP3.LUT R11, R46, R11, RZ, 0x3c, !PT ;  /* 0x0000000b2e0b7212 */ /* 0x000fe200078e3cff */
[----:B------:R-:W-:Y:S01]  /*0bc0*/  IMAD.IADD R3, R6, 0x1, R27 ;  /* 0x0000000106037824 */ /* 0x000fe200078e021b */
[C---:B------:R-:W-:Y:S01]  /*0bd0*/  LEA.HI.SX32 R4, R27.reuse, R4, 0x1 ;  /* 0x000000041b047211 */ /* 0x040fe200078f0aff */
[----:B------:R-:W-:-:S03]  /*0be0*/  IMAD.SHL.U32 R7, R27, 0x4, RZ ;  /* 0x000000041b077824 */ /* 0x000fc600078e00ff */
[----:B------:R-:W-:Y:S01]  /*0bf0*/  LOP3.LUT R20, R3, R20, RZ, 0x3c, !PT ;  /* 0x0000001403147212 */ /* 0x000fe200078e3cff */
[----:B------:R-:W-:Y:S01]  /*0c00*/  IMAD.WIDE R34, R7, 0x10, R34 ;  /* 0x0000001007227825 */ /* 0x000fe200078e0222 */
[----:B------:R-:W-:-:S04]  /*0c10*/  LOP3.LUT R21, R4, R21, RZ, 0x3c, !PT ;  /* 0x0000001504157212 */ /* 0x000fc800078e3cff */
[----:B------:R-:W-:Y:S04]  /*0c20*/  STG.E.128 desc[UR6][R34.64], R8 ;  /* 0x0000000822007986 */ /* 0x000fe8000c101d06 */
[----:B------:R-:W-:Y:S04]  /*0c30*/  STG.E.128 desc[UR6][R34.64+0x10], R12 ;  /* 0x0000100c22007986 */ /* 0x000fe8000c101d06 */
[----:B------:R-:W-:Y:S04]  /*0c40*/  STG.E.128 desc[UR6][R34.64+0x20], R16 ;  /* 0x0000201022007986 */ /* 0x000fe8000c101d06 */
[----:B------:R-:W-:Y:S01]  /*0c50*/  STG.E.128 desc[UR6][R34.64+0x30], R20 ;  /* 0x0000301422007986 */ /* 0x000fe2000c101d06 */
[----:B------:R-:W-:Y:S05]  /*0c60*/  EXIT ;  /* 0x000000000000794d */ /* 0x000fea0003800000 */
.L_x_3:
[----:B------:R-:W-:-:S00]  /*0c70*/  BRA `(.L_x_3) ;  /* 0xfffffffc00fc7947 */ /* 0x000fc0000383ffff */
[----:B------:R-:W-:-:S00]  /*0c80*/  NOP ;  /* 0x0000000000007918 */ /* 0x000fc00000000000 */
[----:B------:R-:W-:-:S00]  /*0c90*/  NOP ;  /* 0x0000000000007918 */ /* 0x000fc00000000000 */
[----:B------:R-:W-:-:S00]  /*0ca0*/  NOP ;  /* 0x0000000000007918 */ /* 0x000fc00000000000 */
[----:B------:R-:W-:-:S00]  /*0cb0*/  NOP ;  /* 0x0000000000007918 */ /* 0x000fc00000000000 */
[----:B------:R-:W-:-:S00]  /*0cc0*/  NOP ;  /* 0x0000000000007918 */ /* 0x000fc00000000000 */
[----:B------:R-:W-:-:S00]  /*0cd0*/  NOP ;  /* 0x0000000000007918 */ /* 0x000fc00000000000 */
[----:B------:R-:W-:-:S00]  /*0ce0*/  NOP ;  /* 0x0000000000007918 */ /* 0x000fc00000000000 */
[----:B------:R-:W-:-:S00]  /*0cf0*/  NOP ;  /* 0x0000000000007918 */ /* 0x000fc00000000000 */
.L_x_4:


//--------------------- .nv.shared._Z24encrypt_kernel_optimizedP5uint4PKjS2_i --------------------------
	.section	.nv.shared._Z24encrypt_kernel_optimizedP5uint4PKjS2_i,"aw",@nobits
	.sectionflags	@""
	.align	4
.nv.shared._Z24encrypt_kernel_optimizedP5uint4PKjS2_i:
	.zero		1064


//--------------------- .nv.shared.reserved.0     --------------------------
	.section	.nv.shared.reserved.0,"aw",@nobits
	.weak		__nv_reservedSMEM_offset_0_alias
	.size		__nv_reservedSMEM_offset_0_alias, 0, 64
	.other		__nv_reservedSMEM_offset_0_alias,@"STO_CUDA_RESERVED_SHARED STV_DEFAULT"
__nv_reservedSMEM_offset_0_alias:
	.zero		0
	.zero		64


//--------------------- .nv.constant0._Z24encrypt_kernel_optimizedP5uint4PKjS2_i --------------------------
	.section	.nv.constant0._Z24encrypt_kernel_optimizedP5uint4PKjS2_i,"a",@progbits
	.sectionflags	@""
	.align	4
.nv.constant0._Z24encrypt_kernel_optimizedP5uint4PKjS2_i:
	.zero		924


//--------------------- SYMBOLS --------------------------

	.type		.nv.reservedSmem.offset0,@object
	.size		.nv.reservedSmem.offset0,0x4
	.type		.nv.reservedSmem.cap,@object
	.size		.nv.reservedSmem.cap,0x4
